//
// Generated by NVIDIA NVVM Compiler
//
// Compiler Build ID: CL-36424714
// Cuda compilation tools, release 13.0, V13.0.88
// Based on NVVM 20.0.0
//

.version 9.0
.target sm_100
.address_size 64

	// .globl	_Z16_init_levels_refPiii

.visible .entry _Z16_init_levels_refPiii(
	.param .u64 .ptr .align 1 _Z16_init_levels_refPiii_param_0,
	.param .u32 _Z16_init_levels_refPiii_param_1,
	.param .u32 _Z16_init_levels_refPiii_param_2
)
{
	.reg .pred 	%p<2>;
	.reg .b32 	%r<7>;
	.reg .b64 	%rd<5>;

	ld.param.u64 	%rd1, [_Z16_init_levels_refPiii_param_0];
	ld.param.u32 	%r2, [_Z16_init_levels_refPiii_param_1];
	mov.u32 	%r3, %ctaid.x;
	mov.u32 	%r4, %ntid.x;
	mov.u32 	%r5, %tid.x;
	mad.lo.s32 	%r1, %r3, %r4, %r5;
	setp.ge.s32 	%p1, %r1, %r2;
	@%p1 bra 	$L__BB0_2;
	cvta.to.global.u64 	%rd2, %rd1;
	mul.wide.s32 	%rd3, %r1, 4;
	add.s64 	%rd4, %rd2, %rd3;
	mov.b32 	%r6, 1061109567;
	st.global.u32 	[%rd4], %r6;
$L__BB0_2:
	ret;

}
	// .globl	_Z19bfs_push_kernel_refPKiS0_S0_iPiS1_S1_i
.visible .entry _Z19bfs_push_kernel_refPKiS0_S0_iPiS1_S1_i(
	.param .u64 .ptr .align 1 _Z19bfs_push_kernel_refPKiS0_S0_iPiS1_S1_i_param_0,
	.param .u64 .ptr .align 1 _Z19bfs_push_kernel_refPKiS0_S0_iPiS1_S1_i_param_1,
	.param .u64 .ptr .align 1 _Z19bfs_push_kernel_refPKiS0_S0_iPiS1_S1_i_param_2,
	.param .u32 _Z19bfs_push_kernel_refPKiS0_S0_iPiS1_S1_i_param_3,
	.param .u64 .ptr .align 1 _Z19bfs_push_kernel_refPKiS0_S0_iPiS1_S1_i_param_4,
	.param .u64 .ptr .align 1 _Z19bfs_push_kernel_refPKiS0_S0_iPiS1_S1_i_param_5,
	.param .u64 .ptr .align 1 _Z19bfs_push_kernel_refPKiS0_S0_iPiS1_S1_i_param_6,
	.param .u32 _Z19bfs_push_kernel_refPKiS0_S0_iPiS1_S1_i_param_7
)
{
	.reg .pred 	%p<12>;
	.reg .b32 	%r<45>;
	.reg .b64 	%rd<42>;

	ld.param.u64 	%rd7, [_Z19bfs_push_kernel_refPKiS0_S0_iPiS1_S1_i_param_0];
	ld.param.u64 	%rd9, [_Z19bfs_push_kernel_refPKiS0_S0_iPiS1_S1_i_param_1];
	ld.param.u64 	%rd8, [_Z19bfs_push_kernel_refPKiS0_S0_iPiS1_S1_i_param_2];
	ld.param.u32 	%r23, [_Z19bfs_push_kernel_refPKiS0_S0_iPiS1_S1_i_param_3];
	ld.param.u64 	%rd10, [_Z19bfs_push_kernel_refPKiS0_S0_iPiS1_S1_i_param_4];
	ld.param.u64 	%rd11, [_Z19bfs_push_kernel_refPKiS0_S0_iPiS1_S1_i_param_5];
	ld.param.u64 	%rd12, [_Z19bfs_push_kernel_refPKiS0_S0_iPiS1_S1_i_param_6];
	ld.param.u32 	%r22, [_Z19bfs_push_kernel_refPKiS0_S0_iPiS1_S1_i_param_7];
	cvta.to.global.u64 	%rd1, %rd10;
	cvta.to.global.u64 	%rd2, %rd11;
	cvta.to.global.u64 	%rd3, %rd12;
	cvta.to.global.u64 	%rd4, %rd9;
	mov.u32 	%r24, %ctaid.x;
	mov.u32 	%r25, %ntid.x;
	mov.u32 	%r26, %tid.x;
	mad.lo.s32 	%r1, %r24, %r25, %r26;
	setp.ge.s32 	%p1, %r1, %r23;
	@%p1 bra 	$L__BB1_18;
	cvta.to.global.u64 	%rd13, %rd8;
	cvta.to.global.u64 	%rd14, %rd7;
	mul.wide.s32 	%rd15, %r1, 4;
	add.s64 	%rd16, %rd13, %rd15;
	ld.global.nc.u32 	%r27, [%rd16];
	mul.wide.s32 	%rd17, %r27, 4;
	add.s64 	%rd18, %rd14, %rd17;
	ld.global.nc.u32 	%r2, [%rd18];
	ld.global.nc.u32 	%r3, [%rd18+4];
	setp.ge.s32 	%p2, %r2, %r3;
	@%p2 bra 	$L__BB1_18;
	add.s32 	%r4, %r22, 1;
	sub.s32 	%r28, %r3, %r2;
	and.b32  	%r5, %r28, 3;
	setp.eq.s32 	%p3, %r5, 0;
	mov.u32 	%r42, %r2;
	@%p3 bra 	$L__BB1_7;
	neg.s32 	%r40, %r5;
	mov.u32 	%r42, %r2;
$L__BB1_4:
	.pragma "nounroll";
	mul.wide.s32 	%rd19, %r42, 4;
	add.s64 	%rd20, %rd4, %rd19;
	ld.global.nc.u32 	%r9, [%rd20];
	mul.wide.s32 	%rd21, %r9, 4;
	add.s64 	%rd22, %rd3, %rd21;
	atom.relaxed.global.cas.b32 	%r29, [%rd22], 1061109567, %r4;
	setp.ne.s32 	%p4, %r29, 1061109567;
	@%p4 bra 	$L__BB1_6;
	atom.global.add.u32 	%r30, [%rd2], 1;
	mul.wide.s32 	%rd23, %r30, 4;
	add.s64 	%rd24, %rd1, %rd23;
	st.global.u32 	[%rd24], %r9;
$L__BB1_6:
	add.s32 	%r42, %r42, 1;
	add.s32 	%r40, %r40, 1;
	setp.ne.s32 	%p5, %r40, 0;
	@%p5 bra 	$L__BB1_4;
$L__BB1_7:
	sub.s32 	%r31, %r2, %r3;
	setp.gt.u32 	%p6, %r31, -4;
	@%p6 bra 	$L__BB1_18;
	sub.s32 	%r43, %r42, %r3;
	add.s64 	%rd5, %rd4, 8;
$L__BB1_9:
	mul.wide.s32 	%rd25, %r42, 4;
	add.s64 	%rd6, %rd5, %rd25;
	ld.global.nc.u32 	%r16, [%rd6+-8];
	mul.wide.s32 	%rd26, %r16, 4;
	add.s64 	%rd27, %rd3, %rd26;
	atom.relaxed.global.cas.b32 	%r32, [%rd27], 1061109567, %r4;
	setp.ne.s32 	%p7, %r32, 1061109567;
	@%p7 bra 	$L__BB1_11;
	atom.global.add.u32 	%r33, [%rd2], 1;
	mul.wide.s32 	%rd28, %r33, 4;
	add.s64 	%rd29, %rd1, %rd28;
	st.global.u32 	[%rd29], %r16;
$L__BB1_11:
	ld.global.nc.u32 	%r17, [%rd6+-4];
	mul.wide.s32 	%rd30, %r17, 4;
	add.s64 	%rd31, %rd3, %rd30;
	atom.relaxed.global.cas.b32 	%r34, [%rd31], 1061109567, %r4;
	setp.ne.s32 	%p8, %r34, 1061109567;
	@%p8 bra 	$L__BB1_13;
	atom.global.add.u32 	%r35, [%rd2], 1;
	mul.wide.s32 	%rd32, %r35, 4;
	add.s64 	%rd33, %rd1, %rd32;
	st.global.u32 	[%rd33], %r17;
$L__BB1_13:
	ld.global.nc.u32 	%r18, [%rd6];
	mul.wide.s32 	%rd34, %r18, 4;
	add.s64 	%rd35, %rd3, %rd34;
	atom.relaxed.global.cas.b32 	%r36, [%rd35], 1061109567, %r4;
	setp.ne.s32 	%p9, %r36, 1061109567;
	@%p9 bra 	$L__BB1_15;
	atom.global.add.u32 	%r37, [%rd2], 1;
	mul.wide.s32 	%rd36, %r37, 4;
	add.s64 	%rd37, %rd1, %rd36;
	st.global.u32 	[%rd37], %r18;
$L__BB1_15:
	ld.global.nc.u32 	%r19, [%rd6+4];
	mul.wide.s32 	%rd38, %r19, 4;
	add.s64 	%rd39, %rd3, %rd38;
	atom.relaxed.global.cas.b32 	%r38, [%rd39], 1061109567, %r4;
	setp.ne.s32 	%p10, %r38, 1061109567;
	@%p10 bra 	$L__BB1_17;
	atom.global.add.u32 	%r39, [%rd2], 1;
	mul.wide.s32 	%rd40, %r39, 4;
	add.s64 	%rd41, %rd1, %rd40;
	st.global.u32 	[%rd41], %r19;
$L__BB1_17:
	add.s32 	%r42, %r42, 4;
	add.s32 	%r43, %r43, 4;
	setp.ne.s32 	%p11, %r43, 0;
	@%p11 bra 	$L__BB1_9;
$L__BB1_18:
	ret;

}


// ===== COMPILED SASS (sm_100) =====

	.target	sm_100

	.elftype	@"ET_EXEC"


//--------------------- .note.nv.tkinfo           --------------------------
	.section	.note.nv.tkinfo,"",@"SHT_NOTE"
	.sectionflags	@"SHF_NOTE_NV_TKINFO"
	.tkinfo
        /*0018*/ 	.word	0x00000002
        /*0030*/ 	.string	""
        /*0030*/ 	.string	"ptxas"
        /*0030*/ 	.string	"Cuda compilation tools, release 13.0, V13.0.88"
        /*0030*/ 	.string	"Build cuda_13.0.r13.0/compiler.36424714_0"
        /*0030*/ 	.string	"-arch sm_100 -m 64 "



//--------------------- .note.nv.cuinfo           --------------------------
	.section	.note.nv.cuinfo,"",@"SHT_NOTE"
	.sectionflags	@"SHF_NOTE_NV_CUINFO"
        /*0018*/ 	.short	0x0002
        /*001a*/ 	.short	0x0064
        /*001c*/ 	.short	0x0082
	.zero		2


//--------------------- .nv.info                  --------------------------
	.section	.nv.info,"",@"SHT_CUDA_INFO"
	.align	4


	//----- nvinfo : EIATTR_REGCOUNT
	.align		4
        /*0000*/ 	.byte	0x04, 0x2f
        /*0002*/ 	.short	(.L_1 - .L_0)
	.align		4
.L_0:
        /*0004*/ 	.word	index@(_Z16_init_levels_refPiii)
        /*0008*/ 	.word	0x0000000a


	//----- nvinfo : EIATTR_FRAME_SIZE
	.align		4
.L_1:
        /*000c*/ 	.byte	0x04, 0x11
        /*000e*/ 	.short	(.L_3 - .L_2)
	.align		4
.L_2:
        /*0010*/ 	.word	index@(_Z16_init_levels_refPiii)
        /*0014*/ 	.word	0x00000000


	//----- nvinfo : EIATTR_REGCOUNT
	.align		4
.L_3:
        /*0018*/ 	.byte	0x04, 0x2f
        /*001a*/ 	.short	(.L_5 - .L_4)
	.align		4
.L_4:
        /*001c*/ 	.word	index@(_Z19bfs_push_kernel_refPKiS0_S0_iPiS1_S1_i)
        /*0020*/ 	.word	0x0000001a


	//----- nvinfo : EIATTR_FRAME_SIZE
	.align		4
.L_5:
        /*0024*/ 	.byte	0x04, 0x11
        /*0026*/ 	.short	(.L_7 - .L_6)
	.align		4
.L_6:
        /*0028*/ 	.word	index@(_Z19bfs_push_kernel_refPKiS0_S0_iPiS1_S1_i)
        /*002c*/ 	.word	0x00000000


	//----- nvinfo : EIATTR_MIN_STACK_SIZE
	.align		4
.L_7:
        /*0030*/ 	.byte	0x04, 0x12
        /*0032*/ 	.short	(.L_9 - .L_8)
	.align		4
.L_8:
        /*0034*/ 	.word	index@(_Z19bfs_push_kernel_refPKiS0_S0_iPiS1_S1_i)
        /*0038*/ 	.word	0x00000000


	//----- nvinfo : EIATTR_MIN_STACK_SIZE
	.align		4
.L_9:
        /*003c*/ 	.byte	0x04, 0x12
        /*003e*/ 	.short	(.L_11 - .L_10)
	.align		4
.L_10:
        /*0040*/ 	.word	index@(_Z16_init_levels_refPiii)
        /*0044*/ 	.word	0x00000000
.L_11:


//--------------------- .nv.compat                --------------------------
	.section	.nv.compat,"",@"SHT_CUDA_COMPAT_INFO"
	.align	4
        /*0000*/ 	.byte	0x02, 0x09, 0x00, 0x00, 0x02, 0x02, 0x01, 0x00, 0x02, 0x05, 0x05, 0x00, 0x03, 0x07, 0x01, 0x01
        /*0010*/ 	.byte	0x02, 0x03, 0x00, 0x00, 0x02, 0x06, 0x01, 0x00, 0x04, 0x0b, 0x08, 0x00, 0x09, 0x00, 0x00, 0x00
        /*0020*/ 	.byte	0x00, 0x00, 0x00, 0x00


//--------------------- .nv.info._Z19bfs_push_kernel_refPKiS0_S0_iPiS1_S1_i --------------------------
	.section	.nv.info._Z19bfs_push_kernel_refPKiS0_S0_iPiS1_S1_i,"",@"SHT_CUDA_INFO"
	.sectionflags	@""
	.align	4


	//----- nvinfo : EIATTR_CUDA_API_VERSION
	.align		4
        /*0000*/ 	.byte	0x04, 0x37
        /*0002*/ 	.short	(.L_13 - .L_12)
.L_12:
        /*0004*/ 	.word	0x00000082


	//----- nvinfo : EIATTR_KPARAM_INFO
	.align		4
.L_13:
        /*0008*/ 	.byte	0x04, 0x17
        /*000a*/ 	.short	(.L_15 - .L_14)
.L_14:
        /*000c*/ 	.word	0x00000000
        /*0010*/ 	.short	0x0007
        /*0012*/ 	.short	0x0038
        /*0014*/ 	.byte	0x00, 0xf0, 0x11, 0x00


	//----- nvinfo : EIATTR_KPARAM_INFO
	.align		4
.L_15:
        /*0018*/ 	.byte	0x04, 0x17
        /*001a*/ 	.short	(.L_17 - .L_16)
.L_16:
        /*001c*/ 	.word	0x00000000
        /*0020*/ 	.short	0x0006
        /*0022*/ 	.short	0x0030
        /*0024*/ 	.byte	0x00, 0xf5, 0x21, 0x00


	//----- nvinfo : EIATTR_KPARAM_INFO
	.align		4
.L_17:
        /*0028*/ 	.byte	0x04, 0x17
        /*002a*/ 	.short	(.L_19 - .L_18)
.L_18:
        /*002c*/ 	.word	0x00000000
        /*0030*/ 	.short	0x0005
        /*0032*/ 	.short	0x0028
        /*0034*/ 	.byte	0x00, 0xf5, 0x21, 0x00


	//----- nvinfo : EIATTR_KPARAM_INFO
	.align		4
.L_19:
        /*0038*/ 	.byte	0x04, 0x17
        /*003a*/ 	.short	(.L_21 - .L_20)
.L_20:
        /*003c*/ 	.word	0x00000000
        /*0040*/ 	.short	0x0004
        /*0042*/ 	.short	0x0020
        /*0044*/ 	.byte	0x00, 0xf5, 0x21, 0x00


	//----- nvinfo : EIATTR_KPARAM_INFO
	.align		4
.L_21:
        /*0048*/ 	.byte	0x04, 0x17
        /*004a*/ 	.short	(.L_23 - .L_22)
.L_22:
        /*004c*/ 	.word	0x00000000
        /*0050*/ 	.short	0x0003
        /*0052*/ 	.short	0x0018
        /*0054*/ 	.byte	0x00, 0xf0, 0x11, 0x00


	//----- nvinfo : EIATTR_KPARAM_INFO
	.align		4
.L_23:
        /*0058*/ 	.byte	0x04, 0x17
        /*005a*/ 	.short	(.L_25 - .L_24)
.L_24:
        /*005c*/ 	.word	0x00000000
        /*0060*/ 	.short	0x0002
        /*0062*/ 	.short	0x0010
        /*0064*/ 	.byte	0x00, 0xf5, 0x21, 0x00


	//----- nvinfo : EIATTR_KPARAM_INFO
	.align		4
.L_25:
        /*0068*/ 	.byte	0x04, 0x17
        /*006a*/ 	.short	(.L_27 - .L_26)
.L_26:
        /*006c*/ 	.word	0x00000000
        /*0070*/ 	.short	0x0001
        /*0072*/ 	.short	0x0008
        /*0074*/ 	.byte	0x00, 0xf5, 0x21, 0x00


	//----- nvinfo : EIATTR_KPARAM_INFO
	.align		4
.L_27:
        /*0078*/ 	.byte	0x04, 0x17
        /*007a*/ 	.short	(.L_29 - .L_28)
.L_28:
        /*007c*/ 	.word	0x00000000
        /*0080*/ 	.short	0x0000
        /*0082*/ 	.short	0x0000
        /*0084*/ 	.byte	0x00, 0xf5, 0x21, 0x00


	//----- nvinfo : EIATTR_SPARSE_MMA_MASK
	.align		4
.L_29:
        /*0088*/ 	.byte	0x03, 0x50
        /*008a*/ 	.short	0x0000


	//----- nvinfo : EIATTR_MAXREG_COUNT
	.align		4
        /*008c*/ 	.byte	0x03, 0x1b
        /*008e*/ 	.short	0x00ff


	//----- nvinfo : EIATTR_MERCURY_ISA_VERSION
	.align		4
        /*0090*/ 	.byte	0x03, 0x5f
        /*0092*/ 	.short	0x0101


	//----- nvinfo : EIATTR_INT_WARP_WIDE_INSTR_OFFSETS
	.align		4
        /*0094*/ 	.byte	0x04, 0x31
        /*0096*/ 	.short	(.L_31 - .L_30)


	//   ....[0]....
.L_30:
        /*0098*/ 	.word	0x00000290


	//   ....[1]....
        /*009c*/ 	.word	0x00000320


	//   ....[2]....
        /*00a0*/ 	.word	0x00000530


	//   ....[3]....
        /*00a4*/ 	.word	0x000005c0


	//   ....[4]....
        /*00a8*/ 	.word	0x000006a0


	//   ....[5]....
        /*00ac*/ 	.word	0x00000730


	//   ....[6]....
        /*00b0*/ 	.word	0x00000810


	//   ....[7]....
        /*00b4*/ 	.word	0x000008a0


	//   ....[8]....
        /*00b8*/ 	.word	0x00000960


	//   ....[9]....
        /*00bc*/ 	.word	0x000009f0


	//----- nvinfo : EIATTR_VRC_CTA_INIT_COUNT
	.align		4
.L_31:
        /*00c0*/ 	.byte	0x02, 0x4a
	.zero		1
	.zero		1


	//----- nvinfo : EIATTR_EXIT_INSTR_OFFSETS
	.align		4
        /*00c4*/ 	.byte	0x04, 0x1c
        /*00c6*/ 	.short	(.L_33 - .L_32)


	//   ....[0]....
.L_32:
        /*00c8*/ 	.word	0x00000070


	//   ....[1]....
        /*00cc*/ 	.word	0x00000110


	//   ....[2]....
        /*00d0*/ 	.word	0x000003c0


	//   ....[3]....
        /*00d4*/ 	.word	0x00000a60


	//----- nvinfo : EIATTR_CRS_STACK_SIZE
	.align		4
.L_33:
        /*00d8*/ 	.byte	0x04, 0x1e
        /*00da*/ 	.short	(.L_35 - .L_34)
.L_34:
        /*00dc*/ 	.word	0x00000000


	//----- nvinfo : EIATTR_CBANK_PARAM_SIZE
	.align		4
.L_35:
        /*00e0*/ 	.byte	0x03, 0x19
        /*00e2*/ 	.short	0x003c


	//----- nvinfo : EIATTR_PARAM_CBANK
	.align		4
        /*00e4*/ 	.byte	0x04, 0x0a
        /*00e6*/ 	.short	(.L_37 - .L_36)
	.align		4
.L_36:
        /*00e8*/ 	.word	index@(.nv.constant0._Z19bfs_push_kernel_refPKiS0_S0_iPiS1_S1_i)
        /*00ec*/ 	.short	0x0380
        /*00ee*/ 	.short	0x003c


	//----- nvinfo : EIATTR_SW_WAR
	.align		4
.L_37:
        /*00f0*/ 	.byte	0x04, 0x36
        /*00f2*/ 	.short	(.L_39 - .L_38)
.L_38:
        /*00f4*/ 	.word	0x00000008
.L_39:


//--------------------- .nv.info._Z16_init_levels_refPiii --------------------------
	.section	.nv.info._Z16_init_levels_refPiii,"",@"SHT_CUDA_INFO"
	.sectionflags	@""
	.align	4


	//----- nvinfo : EIATTR_CUDA_API_VERSION
	.align		4
        /*0000*/ 	.byte	0x04, 0x37
        /*0002*/ 	.short	(.L_41 - .L_40)
.L_40:
        /*0004*/ 	.word	0x00000082


	//----- nvinfo : EIATTR_KPARAM_INFO
	.align		4
.L_41:
        /*0008*/ 	.byte	0x04, 0x17
        /*000a*/ 	.short	(.L_43 - .L_42)
.L_42:
        /*000c*/ 	.word	0x00000000
        /*0010*/ 	.short	0x0002
        /*0012*/ 	.short	0x000c
        /*0014*/ 	.byte	0x00, 0xf0, 0x11, 0x00


	//----- nvinfo : EIATTR_KPARAM_INFO
	.align		4
.L_43:
        /*0018*/ 	.byte	0x04, 0x17
        /*001a*/ 	.short	(.L_45 - .L_44)
.L_44:
        /*001c*/ 	.word	0x00000000
        /*0020*/ 	.short	0x0001
        /*0022*/ 	.short	0x0008
        /*0024*/ 	.byte	0x00, 0xf0, 0x11, 0x00


	//----- nvinfo : EIATTR_KPARAM_INFO
	.align		4
.L_45:
        /*0028*/ 	.byte	0x04, 0x17
        /*002a*/ 	.short	(.L_47 - .L_46)
.L_46:
        /*002c*/ 	.word	0x00000000
        /*0030*/ 	.short	0x0000
        /*0032*/ 	.short	0x0000
        /*0034*/ 	.byte	0x00, 0xf5, 0x21, 0x00


	//----- nvinfo : EIATTR_SPARSE_MMA_MASK
	.align		4
.L_47:
        /*0038*/ 	.byte	0x03, 0x50
        /*003a*/ 	.short	0x0000


	//----- nvinfo : EIATTR_MAXREG_COUNT
	.align		4
        /*003c*/ 	.byte	0x03, 0x1b
        /*003e*/ 	.short	0x00ff


	//----- nvinfo : EIATTR_MERCURY_ISA_VERSION
	.align		4
        /*0040*/ 	.byte	0x03, 0x5f
        /*0042*/ 	.short	0x0101


	//----- nvinfo : EIATTR_VRC_CTA_INIT_COUNT
	.align		4
        /*0044*/ 	.byte	0x02, 0x4a
	.zero		1
	.zero		1


	//----- nvinfo : EIATTR_EXIT_INSTR_OFFSETS
	.align		4
        /*0048*/ 	.byte	0x04, 0x1c
        /*004a*/ 	.short	(.L_49 - .L_48)


	//   ....[0]....
.L_48:
        /*004c*/ 	.word	0x00000070


	//   ....[1]....
        /*0050*/ 	.word	0x000000d0


	//----- nvinfo : EIATTR_CBANK_PARAM_SIZE
	.align		4
.L_49:
        /*0054*/ 	.byte	0x03, 0x19
        /*0056*/ 	.short	0x0010


	//----- nvinfo : EIATTR_PARAM_CBANK
	.align		4
        /*0058*/ 	.byte	0x04, 0x0a
        /*005a*/ 	.short	(.L_51 - .L_50)
	.align		4
.L_50:
        /*005c*/ 	.word	index@(.nv.constant0._Z16_init_levels_refPiii)
        /*0060*/ 	.short	0x0380
        /*0062*/ 	.short	0x0010


	//----- nvinfo : EIATTR_SW_WAR
	.align		4
.L_51:
        /*0064*/ 	.byte	0x04, 0x36
        /*0066*/ 	.short	(.L_53 - .L_52)
.L_52:
        /*0068*/ 	.word	0x00000008
.L_53:


//--------------------- .nv.callgraph             --------------------------
	.section	.nv.callgraph,"",@"SHT_CUDA_CALLGRAPH"
	.align	4
	.sectionentsize	8
	.align		4
        /*0000*/ 	.word	0x00000000
	.align		4
        /*0004*/ 	.word	0xffffffff
	.align		4
        /*0008*/ 	.word	0x00000000
	.align		4
        /*000c*/ 	.word	0xfffffffe
	.align		4
        /*0010*/ 	.word	0x00000000
	.align		4
        /*0014*/ 	.word	0xfffffffd
	.align		4
        /*0018*/ 	.word	0x00000000
	.align		4
        /*001c*/ 	.word	0xfffffffc


//--------------------- .text._Z19bfs_push_kernel_refPKiS0_S0_iPiS1_S1_i --------------------------
	.section	.text._Z19bfs_push_kernel_refPKiS0_S0_iPiS1_S1_i,"ax",@progbits
	.align	128
        .global         _Z19bfs_push_kernel_refPKiS0_S0_iPiS1_S1_i
        .type           _Z19bfs_push_kernel_refPKiS0_S0_iPiS1_S1_i,@function
        .size           _Z19bfs_push_kernel_refPKiS0_S0_iPiS1_S1_i,(.L_x_16 - _Z19bfs_push_kernel_refPKiS0_S0_iPiS1_S1_i)
        .other          _Z19bfs_push_kernel_refPKiS0_S0_iPiS1_S1_i,@"STO_CUDA_ENTRY STV_DEFAULT"
_Z19bfs_push_kernel_refPKiS0_S0_iPiS1_S1_i:
.text._Z19bfs_push_kernel_refPKiS0_S0_iPiS1_S1_i:
[----:B------:R-:W-:Y:S01]  /*0000*/  LDC R1, c[0x0][0x37c] ;  /* 0x0000df00ff017b82 */ /* 0x000fe20000000800 */
[----:B------:R-:W0:Y:S07]  /*0010*/  S2R R0, SR_TID.X ;  /* 0x0000000000007919 */ /* 0x000e2e0000002100 */
[----:B------:R-:W0:Y:S01]  /*0020*/  S2UR UR4, SR_CTAID.X ;  /* 0x00000000000479c3 */ /* 0x000e220000002500 */
[----:B------:R-:W1:Y:S07]  /*0030*/  LDCU UR5, c[0x0][0x398] ;  /* 0x00007300ff0577ac */ /* 0x000e6e0008000800 */
[----:B------:R-:W0:Y:S02]  /*0040*/  LDC R5, c[0x0][0x360] ;  /* 0x0000d800ff057b82 */ /* 0x000e240000000800 */
[----:B0-----:R-:W-:-:S05]  /*0050*/  IMAD R5, R5, UR4, R0 ;  /* 0x0000000405057c24 */ /* 0x001fca000f8e0200 */
[----:B-1----:R-:W-:-:S13]  /*0060*/  ISETP.GE.AND P0, PT, R5, UR5, PT ;  /* 0x0000000505007c0c */ /* 0x002fda000bf06270 */
[----:B------:R-:W-:Y:S05]  /*0070*/  @P0 EXIT ;  /* 0x000000000000094d */ /* 0x000fea0003800000 */
[----:B------:R-:W0:Y:S01]  /*0080*/  LDC.64 R2, c[0x0][0x390] ;  /* 0x0000e400ff027b82 */ /* 0x000e220000000a00 */
[----:B------:R-:W1:Y:S01]  /*0090*/  LDCU.64 UR6, c[0x0][0x358] ;  /* 0x00006b00ff0677ac */ /* 0x000e620008000a00 */
[----:B0-----:R-:W-:-:S06]  /*00a0*/  IMAD.WIDE R2, R5, 0x4, R2 ;  /* 0x0000000405027825 */ /* 0x001fcc00078e0202 */
[----:B------:R-:W0:Y:S01]  /*00b0*/  LDC.64 R4, c[0x0][0x380] ;  /* 0x0000e000ff047b82 */ /* 0x000e220000000a00 */
[----:B-1----:R-:W0:Y:S02]  /*00c0*/  LDG.E.CONSTANT R3, desc[UR6][R2.64] ;  /* 0x0000000602037981 */ /* 0x002e24000c1e9900 */
[----:B0-----:R-:W-:-:S05]  /*00d0*/  IMAD.WIDE R4, R3, 0x4, R4 ;  /* 0x0000000403047825 */ /* 0x001fca00078e0204 */
[----:B------:R-:W2:Y:S04]  /*00e0*/  LDG.E.CONSTANT R10, desc[UR6][R4.64] ;  /* 0x00000006040a7981 */ /* 0x000ea8000c1e9900 */
[----:B------:R-:W2:Y:S02]  /*00f0*/  LDG.E.CONSTANT R11, desc[UR6][R4.64+0x4] ;  /* 0x00000406040b7981 */ /* 0x000ea4000c1e9900 */
[----:B--2---:R-:W-:-:S13]  /*0100*/  ISETP.GE.AND P0, PT, R10, R11, PT ;  /* 0x0000000b0a00720c */ /* 0x004fda0003f06270 */
[----:B------:R-:W-:Y:S05]  /*0110*/  @P0 EXIT ;  /* 0x000000000000094d */ /* 0x000fea0003800000 */
[----:B------:R-:W0:Y:S01]  /*0120*/  LDC R3, c[0x0][0x3b8] ;  /* 0x0000ee00ff037b82 */ /* 0x000e220000000800 */
[--C-:B------:R-:W-:Y:S01]  /*0130*/  IMAD.IADD R0, R11, 0x1, -R10.reuse ;  /* 0x000000010b007824 */ /* 0x100fe200078e0a0a */
[----:B------:R-:W-:Y:S04]  /*0140*/  BSSY.RECONVERGENT B0, `(.L_x_0) ;  /* 0x0000025000007945 */ /* 0x000fe80003800200 */
[----:B------:R-:W-:Y:S01]  /*0150*/  LOP3.LUT P0, R12, R0, 0x3, RZ, 0xc0, !PT ;  /* 0x00000003000c7812 */ /* 0x000fe2000780c0ff */
[----:B------:R-:W-:Y:S01]  /*0160*/  IMAD.MOV.U32 R0, RZ, RZ, R10 ;  /* 0x000000ffff007224 */ /* 0x000fe200078e000a */
[----:B0-----:R-:W-:-:S11]  /*0170*/  IADD3 R3, PT, PT, R3, 0x1, RZ ;  /* 0x0000000103037810 */ /* 0x001fd60007ffe0ff */
[----:B------:R-:W-:Y:S05]  /*0180*/  @!P0 BRA `(.L_x_1) ;  /* 0x0000000000808947 */ /* 0x000fea0003800000 */
[----:B------:R-:W0:Y:S01]  /*0190*/  LDC.64 R4, c[0x0][0x3a0] ;  /* 0x0000e800ff047b82 */ /* 0x000e220000000a00 */
[----:B------:R-:W-:Y:S02]  /*01a0*/  IMAD.MOV R12, RZ, RZ, -R12 ;  /* 0x000000ffff0c7224 */ /* 0x000fe400078e0a0c */
[----:B------:R-:W-:-:S05]  /*01b0*/  IMAD.MOV.U32 R0, RZ, RZ, R10 ;  /* 0x000000ffff007224 */ /* 0x000fca00078e000a */
[----:B------:R-:W1:Y:S08]  /*01c0*/  LDC.64 R6, c[0x0][0x3b0] ;  /* 0x0000ec00ff067b82 */ /* 0x000e700000000a00 */
[----:B------:R-:W2:Y:S02]  /*01d0*/  LDC.64 R8, c[0x0][0x388] ;  /* 0x0000e200ff087b82 */ /* 0x000ea40000000a00 */
.L_x_4:
[----:B--2---:R-:W-:-:S05]  /*01e0*/  IMAD.WIDE R14, R0, 0x4, R8 ;  /* 0x00000004000e7825 */ /* 0x004fca00078e0208 */
[----:B-1----:R-:W1:Y:S01]  /*01f0*/  LDG.E.CONSTANT R19, desc[UR6][R14.64] ;  /* 0x000000060e137981 */ /* 0x002e62000c1e9900 */
[----:B------:R-:W-:Y:S02]  /*0200*/  HFMA2 R2, -RZ, RZ, 1.8115234375, 1.8115234375 ;  /* 0x3f3f3f3fff027431 */ /* 0x000fe400000001ff */
[----:B-1----:R-:W-:-:S05]  /*0210*/  IMAD.WIDE R16, R19, 0x4, R6 ;  /* 0x0000000413107825 */ /* 0x002fca00078e0206 */
[----:B------:R-:W2:Y:S01]  /*0220*/  ATOMG.E.CAS.STRONG.GPU PT, R2, [R16], R2, R3 ;  /* 0x00000002100273a9 */ /* 0x000ea200001ee103 */
[----:B------:R-:W-:Y:S01]  /*0230*/  VIADD R12, R12, 0x1 ;  /* 0x000000010c0c7836 */ /* 0x000fe20000000000 */
[----:B------:R-:W-:Y:S04]  /*0240*/  BSSY.RECONVERGENT B1, `(.L_x_2) ;  /* 0x0000012000017945 */ /* 0x000fe80003800200 */
[----:B------:R-:W-:Y:S02]  /*0250*/  ISETP.NE.AND P0, PT, R12, RZ, PT ;  /* 0x000000ff0c00720c */ /* 0x000fe40003f05270 */
[----:B--2---:R-:W-:-:S13]  /*0260*/  ISETP.NE.AND P1, PT, R2, 0x3f3f3f3f, PT ;  /* 0x3f3f3f3f0200780c */ /* 0x004fda0003f25270 */
[----:B------:R-:W-:Y:S05]  /*0270*/  @P1 BRA `(.L_x_3) ;  /* 0x0000000000381947 */ /* 0x000fea0003800000 */
[----:B------:R-:W1:Y:S01]  /*0280*/  S2R R17, SR_LANEID ;  /* 0x0000000000117919 */ /* 0x000e620000000000 */
[----:B------:R-:W-:Y:S01]  /*0290*/  VOTEU.ANY UR4, UPT, PT ;  /* 0x0000000000047886 */ /* 0x000fe200038e0100 */
[----:B------:R-:W2:Y:S01]  /*02a0*/  LDC.64 R14, c[0x0][0x3a8] ;  /* 0x0000ea00ff0e7b82 */ /* 0x000ea20000000a00 */
[----:B------:R-:W1:Y:S08]  /*02b0*/  FLO.U32 R2, UR4 ;  /* 0x0000000400027d00 */ /* 0x000e7000080e0000 */
[----:B------:R-:W2:Y:S01]  /*02c0*/  POPC R13, UR4 ;  /* 0x00000004000d7d09 */ /* 0x000ea20008000000 */
[----:B-1----:R-:W-:-:S13]  /*02d0*/  ISETP.EQ.U32.AND P1, PT, R2, R17, PT ;  /* 0x000000110200720c */ /* 0x002fda0003f22070 */
[----:B--2---:R-:W2:Y:S01]  /*02e0*/  @P1 ATOMG.E.ADD.STRONG.GPU PT, R13, desc[UR6][R14.64], R13 ;  /* 0x8000000d0e0d19a8 */ /* 0x004ea200081ef106 */
[----:B------:R-:W1:Y:S02]  /*02f0*/  S2R R16, SR_LTMASK ;  /* 0x0000000000107919 */ /* 0x000e640000003900 */
[----:B-1----:R-:W-:-:S06]  /*0300*/  LOP3.LUT R18, R16, UR4, RZ, 0xc0, !PT ;  /* 0x0000000410127c12 */ /* 0x002fcc000f8ec0ff */
[----:B------:R-:W1:Y:S01]  /*0310*/  POPC R18, R18 ;  /* 0x0000001200127309 */ /* 0x000e620000000000 */
[----:B--2---:R-:W1:Y:S02]  /*0320*/  SHFL.IDX PT, R17, R13, R2, 0x1f ;  /* 0x00001f020d117589 */ /* 0x004e6400000e0000 */
[----:B-1----:R-:W-:-:S04]  /*0330*/  IMAD.IADD R17, R17, 0x1, R18 ;  /* 0x0000000111117824 */ /* 0x002fc800078e0212 */
[----:B0-----:R-:W-:-:S05]  /*0340*/  IMAD.WIDE R16, R17, 0x4, R4 ;  /* 0x0000000411107825 */ /* 0x001fca00078e0204 */
[----:B------:R1:W-:Y:S02]  /*0350*/  STG.E desc[UR6][R16.64], R19 ;  /* 0x0000001310007986 */ /* 0x0003e4000c101906 */
.L_x_3:
[----:B------:R-:W-:Y:S05]  /*0360*/  BSYNC.RECONVERGENT B1 ;  /* 0x0000000000017941 */ /* 0x000fea0003800200 */
.L_x_2:
[----:B------:R-:W-:Y:S01]  /*0370*/  IADD3 R0, PT, PT, R0, 0x1, RZ ;  /* 0x0000000100007810 */ /* 0x000fe20007ffe0ff */
[----:B------:R-:W-:Y:S06]  /*0380*/  @P0 BRA `(.L_x_4) ;  /* 0xfffffffc00940947 */ /* 0x000fec000383ffff */
.L_x_1:
[----:B------:R-:W-:Y:S05]  /*0390*/  BSYNC.RECONVERGENT B0 ;  /* 0x0000000000007941 */ /* 0x000fea0003800200 */
.L_x_0:
[----:B------:R-:W-:-:S05]  /*03a0*/  IMAD.IADD R2, R10, 0x1, -R11 ;  /* 0x000000010a027824 */ /* 0x000fca00078e0a0b */
[----:B------:R-:W-:-:S13]  /*03b0*/  ISETP.GT.U32.AND P0, PT, R2, -0x4, PT ;  /* 0xfffffffc0200780c */ /* 0x000fda0003f04070 */
[----:B------:R-:W-:Y:S05]  /*03c0*/  @P0 EXIT ;  /* 0x000000000000094d */ /* 0x000fea0003800000 */
[----:B------:R-:W2:Y:S01]  /*03d0*/  LDC.64 R6, c[0x0][0x3a0] ;  /* 0x0000e800ff067b82 */ /* 0x000ea20000000a00 */
[----:B------:R-:W3:Y:S01]  /*03e0*/  LDCU.64 UR4, c[0x0][0x388] ;  /* 0x00007100ff0477ac */ /* 0x000ee20008000a00 */
[----:B------:R-:W-:-:S06]  /*03f0*/  IADD3 R2, PT, PT, -R11, R0, RZ ;  /* 0x000000000b027210 */ /* 0x000fcc0007ffe1ff */
[----:B0-----:R-:W0:Y:S01]  /*0400*/  LDC.64 R4, c[0x0][0x3b0] ;  /* 0x0000ec00ff047b82 */ /* 0x001e220000000a00 */
[----:B---3--:R-:W-:-:S04]  /*0410*/  UIADD3 UR4, UP0, UPT, UR4, 0x8, URZ ;  /* 0x0000000804047890 */ /* 0x008fc8000ff1e0ff */
[----:B------:R-:W-:-:S12]  /*0420*/  UIADD3.X UR5, UPT, UPT, URZ, UR5, URZ, UP0, !UPT ;  /* 0x00000005ff057290 */ /* 0x000fd800087fe4ff */
.L_x_13:
[----:B-1----:R-:W-:Y:S01]  /*0430*/  MOV R9, UR5 ;  /* 0x0000000500097c02 */ /* 0x002fe20008000f00 */
[----:B------:R-:W-:-:S04]  /*0440*/  IMAD.U32 R8, RZ, RZ, UR4 ;  /* 0x00000004ff087e24 */ /* 0x000fc8000f8e00ff */
[----:B------:R-:W-:-:S05]  /*0450*/  IMAD.WIDE R8, R0, 0x4, R8 ;  /* 0x0000000400087825 */ /* 0x000fca00078e0208 */
[----:B0-----:R-:W0:Y:S01]  /*0460*/  LDG.E.CONSTANT R13, desc[UR6][R8.64+-0x8] ;  /* 0xfffff806080d7981 */ /* 0x001e22000c1e9900 */
[----:B------:R-:W-:Y:S01]  /*0470*/  IMAD.MOV.U32 R20, RZ, RZ, 0x3f3f3f3f ;  /* 0x3f3f3f3fff147424 */ /* 0x000fe200078e00ff */
[----:B------:R-:W-:Y:S02]  /*0480*/  MOV R21, R3 ;  /* 0x0000000300157202 */ /* 0x000fe40000000f00 */
[----:B------:R-:W3:Y:S01]  /*0490*/  LDG.E.CONSTANT R11, desc[UR6][R8.64+-0x4] ;  /* 0xfffffc06080b7981 */ /* 0x000ee2000c1e9900 */
[----:B01----:R-:W-:-:S06]  /*04a0*/  IMAD.WIDE R18, R13, 0x4, R4 ;  /* 0x000000040d127825 */ /* 0x003fcc00078e0204 */
[----:B------:R-:W4:Y:S01]  /*04b0*/  ATOMG.E.CAS.STRONG.GPU PT, R18, [R18], R20, R21 ;  /* 0x00000014121273a9 */ /* 0x000f2200001ee115 */
[----:B------:R-:W-:Y:S01]  /*04c0*/  BSSY.RECONVERGENT B0, `(.L_x_5) ;  /* 0x0000014000007945 */ /* 0x000fe20003800200 */
[----:B------:R-:W-:Y:S01]  /*04d0*/  IMAD.MOV.U32 R16, RZ, RZ, 0x3f3f3f3f ;  /* 0x3f3f3f3fff107424 */ /* 0x000fe200078e00ff */
[----:B------:R-:W-:Y:S01]  /*04e0*/  MOV R17, R3 ;  /* 0x0000000300117202 */ /* 0x000fe20000000f00 */
[----:B---3--:R-:W-:Y:S01]  /*04f0*/  IMAD.WIDE R14, R11, 0x4, R4 ;  /* 0x000000040b0e7825 */ /* 0x008fe200078e0204 */
[----:B----4-:R-:W-:-:S13]  /*0500*/  ISETP.NE.AND P0, PT, R18, 0x3f3f3f3f, PT ;  /* 0x3f3f3f3f1200780c */ /* 0x010fda0003f05270 */
[----:B------:R-:W-:Y:S05]  /*0510*/  @P0 BRA `(.L_x_6) ;  /* 0x0000000000380947 */ /* 0x000fea0003800000 */
[----:B------:R-:W0:Y:S01]  /*0520*/  S2R R19, SR_LANEID ;  /* 0x0000000000137919 */ /* 0x000e220000000000 */
[----:B------:R-:W-:Y:S01]  /*0530*/  VOTEU.ANY UR8, UPT, PT ;  /* 0x0000000000087886 */ /* 0x000fe200038e0100 */
[----:B------:R-:W1:Y:S01]  /*0540*/  LDC.64 R20, c[0x0][0x3a8] ;  /* 0x0000ea00ff147b82 */ /* 0x000e620000000a00 */
[----:B------:R-:W0:Y:S08]  /*0550*/  FLO.U32 R10, UR8 ;  /* 0x00000008000a7d00 */ /* 0x000e3000080e0000 */
[----:B------:R-:W1:Y:S01]  /*0560*/  POPC R23, UR8 ;  /* 0x0000000800177d09 */ /* 0x000e620008000000 */
[----:B0-----:R-:W-:-:S13]  /*0570*/  ISETP.EQ.U32.AND P0, PT, R10, R19, PT ;  /* 0x000000130a00720c */ /* 0x001fda0003f02070 */
[----:B-1----:R-:W3:Y:S01]  /*0580*/  @P0 ATOMG.E.ADD.STRONG.GPU PT, R21, desc[UR6][R20.64], R23 ;  /* 0x80000017141509a8 */ /* 0x002ee200081ef106 */
[----:B------:R-:W0:Y:S02]  /*0590*/  S2R R12, SR_LTMASK ;  /* 0x00000000000c7919 */ /* 0x000e240000003900 */
[----:B0-----:R-:W-:-:S06]  /*05a0*/  LOP3.LUT R12, R12, UR8, RZ, 0xc0, !PT ;  /* 0x000000080c0c7c12 */ /* 0x001fcc000f8ec0ff */
[----:B------:R-:W0:Y:S01]  /*05b0*/  POPC R12, R12 ;  /* 0x0000000c000c7309 */ /* 0x000e220000000000 */
[----:B---3--:R-:W0:Y:S02]  /*05c0*/  SHFL.IDX PT, R19, R21, R10, 0x1f ;  /* 0x00001f0a15137589 */ /* 0x008e2400000e0000 */
[----:B0-----:R-:W-:-:S04]  /*05d0*/  IMAD.IADD R19, R19, 0x1, R12 ;  /* 0x0000000113137824 */ /* 0x001fc800078e020c */
[----:B--2---:R-:W-:-:S05]  /*05e0*/  IMAD.WIDE R18, R19, 0x4, R6 ;  /* 0x0000000413127825 */ /* 0x004fca00078e0206 */
[----:B------:R0:W-:Y:S02]  /*05f0*/  STG.E desc[UR6][R18.64], R13 ;  /* 0x0000000d12007986 */ /* 0x0001e4000c101906 */
.L_x_6:
[----:B------:R-:W-:Y:S05]  /*0600*/  BSYNC.RECONVERGENT B0 ;  /* 0x0000000000007941 */ /* 0x000fea0003800200 */
.L_x_5:
[----:B------:R-:W3:Y:S04]  /*0610*/  ATOMG.E.CAS.STRONG.GPU PT, R14, [R14], R16, R17 ;  /* 0x000000100e0e73a9 */ /* 0x000ee800001ee111 */
[----:B0-----:R-:W4:Y:S01]  /*0620*/  LDG.E.CONSTANT R13, desc[UR6][R8.64] ;  /* 0x00000006080d7981 */ /* 0x001f22000c1e9900 */
[----:B------:R-:W-:Y:S01]  /*0630*/  BSSY.RECONVERGENT B0, `(.L_x_7) ;  /* 0x0000014000007945 */ /* 0x000fe20003800200 */
[----:B------:R-:W-:Y:S02]  /*0640*/  HFMA2 R20, -RZ, RZ, 1.8115234375, 1.8115234375 ;  /* 0x3f3f3f3fff147431 */ /* 0x000fe400000001ff */
[----:B------:R-:W-:Y:S01]  /*0650*/  IMAD.MOV.U32 R21, RZ, RZ, R3 ;  /* 0x000000ffff157224 */ /* 0x000fe200078e0003 */
[----:B---3--:R-:W-:Y:S01]  /*0660*/  ISETP.NE.AND P0, PT, R14, 0x3f3f3f3f, PT ;  /* 0x3f3f3f3f0e00780c */ /* 0x008fe20003f05270 */
[----:B----4-:R-:W-:-:S12]  /*0670*/  IMAD.WIDE R18, R13, 0x4, R4 ;  /* 0x000000040d127825 */ /* 0x010fd800078e0204 */
        /* <DEDUP_REMOVED lines=12> */
[----:B0-----:R-:W-:-:S05]  /*0740*/  IADD3 R15, PT, PT, R15, R12, RZ ;  /* 0x0000000c0f0f7210 */ /* 0x001fca0007ffe0ff */
[----:B--2---:R-:W-:-:S05]  /*0750*/  IMAD.WIDE R14, R15, 0x4, R6 ;  /* 0x000000040f0e7825 */ /* 0x004fca00078e0206 */
[----:B------:R0:W-:Y:S02]  /*0760*/  STG.E desc[UR6][R14.64], R11 ;  /* 0x0000000b0e007986 */ /* 0x0001e4000c101906 */
.L_x_8:
[----:B------:R-:W-:Y:S05]  /*0770*/  BSYNC.RECONVERGENT B0 ;  /* 0x0000000000007941 */ /* 0x000fea0003800200 */
.L_x_7:
[----:B------:R-:W3:Y:S04]  /*0780*/  ATOMG.E.CAS.STRONG.GPU PT, R18, [R18], R20, R21 ;  /* 0x00000014121273a9 */ /* 0x000ee800001ee115 */
[----:B------:R-:W4:Y:S01]  /*0790*/  LDG.E.CONSTANT R9, desc[UR6][R8.64+0x4] ;  /* 0x0000040608097981 */ /* 0x000f22000c1e9900 */
[----:B------:R-:W-:Y:S01]  /*07a0*/  BSSY.RECONVERGENT B0, `(.L_x_9) ;  /* 0x0000014000007945 */ /* 0x000fe20003800200 */
[----:B0-----:R-:W-:Y:S01]  /*07b0*/  IMAD.MOV.U32 R14, RZ, RZ, 0x3f3f3f3f ;  /* 0x3f3f3f3fff0e7424 */ /* 0x001fe200078e00ff */
[----:B------:R-:W-:Y:S02]  /*07c0*/  MOV R15, R3 ;  /* 0x00000003000f7202 */ /* 0x000fe40000000f00 */
        /* <DEDUP_REMOVED lines=17> */
.L_x_10:
[----:B------:R-:W-:Y:S05]  /*08e0*/  BSYNC.RECONVERGENT B0 ;  /* 0x0000000000007941 */ /* 0x000fea0003800200 */
.L_x_9:
[----:B------:R-:W3:Y:S01]  /*08f0*/  ATOMG.E.CAS.STRONG.GPU PT, R10, [R10], R14, R15 ;  /* 0x0000000e0a0a73a9 */ /* 0x000ee200001ee10f */
[----:B------:R-:W-:Y:S01]  /*0900*/  IADD3 R2, PT, PT, R2, 0x4, RZ ;  /* 0x0000000402027810 */ /* 0x000fe20007ffe0ff */
[----:B------:R-:W-:Y:S03]  /*0910*/  BSSY.RECONVERGENT B0, `(.L_x_11) ;  /* 0x0000012000007945 */ /* 0x000fe60003800200 */
[----:B------:R-:W-:Y:S02]  /*0920*/  ISETP.NE.AND P0, PT, R2, RZ, PT ;  /* 0x000000ff0200720c */ /* 0x000fe40003f05270 */
[----:B---3--:R-:W-:-:S13]  /*0930*/  ISETP.NE.AND P1, PT, R10, 0x3f3f3f3f, PT ;  /* 0x3f3f3f3f0a00780c */ /* 0x008fda0003f25270 */
[----:B------:R-:W-:Y:S05]  /*0940*/  @P1 BRA `(.L_x_12) ;  /* 0x0000000000381947 */ /* 0x000fea0003800000 */
[----:B------:R-:W1:Y:S01]  /*0950*/  S2R R11, SR_LANEID ;  /* 0x00000000000b7919 */ /* 0x000e620000000000 */
[----:B------:R-:W-:Y:S01]  /*0960*/  VOTEU.ANY UR8, UPT, PT ;  /* 0x0000000000087886 */ /* 0x000fe200038e0100 */
[----:B0-----:R-:W0:Y:S01]  /*0970*/  LDC.64 R12, c[0x0][0x3a8] ;  /* 0x0000ea00ff0c7b82 */ /* 0x001e220000000a00 */
[----:B------:R-:W1:Y:S08]  /*0980*/  FLO.U32 R8, UR8 ;  /* 0x0000000800087d00 */ /* 0x000e7000080e0000 */
[----:B------:R-:W0:Y:S01]  /*0990*/  POPC R15, UR8 ;  /* 0x00000008000f7d09 */ /* 0x000e220008000000 */
[----:B-1----:R-:W-:-:S13]  /*09a0*/  ISETP.EQ.U32.AND P1, PT, R8, R11, PT ;  /* 0x0000000b0800720c */ /* 0x002fda0003f22070 */
[----:B0-----:R-:W3:Y:S01]  /*09b0*/  @P1 ATOMG.E.ADD.STRONG.GPU PT, R13, desc[UR6][R12.64], R15 ;  /* 0x8000000f0c0d19a8 */ /* 0x001ee200081ef106 */
[----:B------:R-:W0:Y:S02]  /*09c0*/  S2R R14, SR_LTMASK ;  /* 0x00000000000e7919 */ /* 0x000e240000003900 */
[----:B0-----:R-:W-:-:S06]  /*09d0*/  LOP3.LUT R14, R14, UR8, RZ, 0xc0, !PT ;  /* 0x000000080e0e7c12 */ /* 0x001fcc000f8ec0ff */
[----:B------:R-:W0:Y:S01]  /*09e0*/  POPC R14, R14 ;  /* 0x0000000e000e7309 */ /* 0x000e220000000000 */
[----:B---3--:R-:W0:Y:S02]  /*09f0*/  SHFL.IDX PT, R11, R13, R8, 0x1f ;  /* 0x00001f080d0b7589 */ /* 0x008e2400000e0000 */
[----:B0-----:R-:W-:-:S04]  /*0a00*/  IMAD.IADD R11, R11, 0x1, R14 ;  /* 0x000000010b0b7824 */ /* 0x001fc800078e020e */
[----:B--2---:R-:W-:-:S05]  /*0a10*/  IMAD.WIDE R10, R11, 0x4, R6 ;  /* 0x000000040b0a7825 */ /* 0x004fca00078e0206 */
[----:B------:R1:W-:Y:S02]  /*0a20*/  STG.E desc[UR6][R10.64], R9 ;  /* 0x000000090a007986 */ /* 0x0003e4000c101906 */
.L_x_12:
[----:B------:R-:W-:Y:S05]  /*0a30*/  BSYNC.RECONVERGENT B0 ;  /* 0x0000000000007941 */ /* 0x000fea0003800200 */
.L_x_11:
[----:B------:R-:W-:Y:S01]  /*0a40*/  IADD3 R0, PT, PT, R0, 0x4, RZ ;  /* 0x0000000400007810 */ /* 0x000fe20007ffe0ff */
[----:B------:R-:W-:Y:S06]  /*0a50*/  @P0 BRA `(.L_x_13) ;  /* 0xfffffff800740947 */ /* 0x000fec000383ffff */
[----:B------:R-:W-:Y:S05]  /*0a60*/  EXIT ;  /* 0x000000000000794d */ /* 0x000fea0003800000 */
.L_x_14:
[----:B------:R-:W-:-:S00]  /*0a70*/  BRA `(.L_x_14) ;  /* 0xfffffffc00fc7947 */ /* 0x000fc0000383ffff */
[----:B------:R-:W-:-:S00]  /*0a80*/  NOP ;  /* 0x0000000000007918 */ /* 0x000fc00000000000 */
[----:B------:R-:W-:-:S00]  /*0a90*/  NOP ;  /* 0x0000000000007918 */ /* 0x000fc00000000000 */
[----:B------:R-:W-:-:S00]  /*0aa0*/  NOP ;  /* 0x0000000000007918 */ /* 0x000fc00000000000 */
[----:B------:R-:W-:-:S00]  /*0ab0*/  NOP ;  /* 0x0000000000007918 */ /* 0x000fc00000000000 */
[----:B------:R-:W-:-:S00]  /*0ac0*/  NOP ;  /* 0x0000000000007918 */ /* 0x000fc00000000000 */
[----:B------:R-:W-:-:S00]  /*0ad0*/  NOP ;  /* 0x0000000000007918 */ /* 0x000fc00000000000 */
[----:B------:R-:W-:-:S00]  /*0ae0*/  NOP ;  /* 0x0000000000007918 */ /* 0x000fc00000000000 */
[----:B------:R-:W-:-:S00]  /*0af0*/  NOP ;  /* 0x0000000000007918 */ /* 0x000fc00000000000 */
.L_x_16:


//--------------------- .text._Z16_init_levels_refPiii --------------------------
	.section	.text._Z16_init_levels_refPiii,"ax",@progbits
	.align	128
        .global         _Z16_init_levels_refPiii
        .type           _Z16_init_levels_refPiii,@function
        .size           _Z16_init_levels_refPiii,(.L_x_17 - _Z16_init_levels_refPiii)
        .other          _Z16_init_levels_refPiii,@"STO_CUDA_ENTRY STV_DEFAULT"
_Z16_init_levels_refPiii:
.text._Z16_init_levels_refPiii:
        /* <DEDUP_REMOVED lines=10> */
[----:B------:R-:W-:Y:S02]  /*00a0*/  HFMA2 R7, -RZ, RZ, 1.8115234375, 1.8115234375 ;  /* 0x3f3f3f3fff077431 */ /* 0x000fe400000001ff */
[----:B0-----:R-:W-:-:S05]  /*00b0*/  IMAD.WIDE R2, R5, 0x4, R2 ;  /* 0x0000000405027825 */ /* 0x001fca00078e0202 */
[----:B-1----:R-:W-:Y:S01]  /*00c0*/  STG.E desc[UR4][R2.64], R7 ;  /* 0x0000000702007986 */ /* 0x002fe2000c101904 */
[----:B------:R-:W-:Y:S05]  /*00d0*/  EXIT ;  /* 0x000000000000794d */ /* 0x000fea0003800000 */
.L_x_15:
        /* <DEDUP_REMOVED lines=10> */
.L_x_17:


//--------------------- .nv.shared.reserved.0     --------------------------
	.section	.nv.shared.reserved.0,"aw",@nobits
	.weak		__nv_reservedSMEM_offset_0_alias
	.size		__nv_reservedSMEM_offset_0_alias, 0, 64
	.other		__nv_reservedSMEM_offset_0_alias,@"STO_CUDA_RESERVED_SHARED STV_DEFAULT"
__nv_reservedSMEM_offset_0_alias:
	.zero		0
	.zero		64


//--------------------- .nv.constant0._Z19bfs_push_kernel_refPKiS0_S0_iPiS1_S1_i --------------------------
	.section	.nv.constant0._Z19bfs_push_kernel_refPKiS0_S0_iPiS1_S1_i,"a",@progbits
	.sectionflags	@""
	.align	4
.nv.constant0._Z19bfs_push_kernel_refPKiS0_S0_iPiS1_S1_i:
	.zero		956


//--------------------- .nv.constant0._Z16_init_levels_refPiii --------------------------
	.section	.nv.constant0._Z16_init_levels_refPiii,"a",@progbits
	.sectionflags	@""
	.align	4
.nv.constant0._Z16_init_levels_refPiii:
	.zero		912


//--------------------- SYMBOLS --------------------------

	.type		.nv.reservedSmem.offset0,@object
	.size		.nv.reservedSmem.offset0,0x4
